//
// Generated by NVIDIA NVVM Compiler
//
// Compiler Build ID: CL-36424714
// Cuda compilation tools, release 13.0, V13.0.88
// Based on NVVM 20.0.0
//

.version 9.0
.target sm_100
.address_size 64

	// .globl	_Z9vectorAddPKfS0_Pfi

.visible .entry _Z9vectorAddPKfS0_Pfi(
	.param .u64 .ptr .align 1 _Z9vectorAddPKfS0_Pfi_param_0,
	.param .u64 .ptr .align 1 _Z9vectorAddPKfS0_Pfi_param_1,
	.param .u64 .ptr .align 1 _Z9vectorAddPKfS0_Pfi_param_2,
	.param .u32 _Z9vectorAddPKfS0_Pfi_param_3
)
{
	.reg .pred 	%p<2>;
	.reg .b32 	%r<6>;
	.reg .b32 	%f<4>;
	.reg .b64 	%rd<11>;

	ld.param.u64 	%rd1, [_Z9vectorAddPKfS0_Pfi_param_0];
	ld.param.u64 	%rd2, [_Z9vectorAddPKfS0_Pfi_param_1];
	ld.param.u64 	%rd3, [_Z9vectorAddPKfS0_Pfi_param_2];
	ld.param.u32 	%r2, [_Z9vectorAddPKfS0_Pfi_param_3];
	mov.u32 	%r3, %ntid.x;
	mov.u32 	%r4, %ctaid.x;
	mov.u32 	%r5, %tid.x;
	mad.lo.s32 	%r1, %r3, %r4, %r5;
	setp.ge.s32 	%p1, %r1, %r2;
	@%p1 bra 	$L__BB0_2;
	cvta.to.global.u64 	%rd4, %rd1;
	cvta.to.global.u64 	%rd5, %rd2;
	cvta.to.global.u64 	%rd6, %rd3;
	mul.wide.s32 	%rd7, %r1, 4;
	add.s64 	%rd8, %rd4, %rd7;
	ld.global.f32 	%f1, [%rd8];
	add.s64 	%rd9, %rd5, %rd7;
	ld.global.f32 	%f2, [%rd9];
	add.f32 	%f3, %f1, %f2;
	add.s64 	%rd10, %rd6, %rd7;
	st.global.f32 	[%rd10], %f3;
$L__BB0_2:
	ret;

}
	// .globl	_Z6warmupv
.visible .entry _Z6warmupv()
{


	ret;

}


// ===== COMPILED SASS (sm_100) =====

	.target	sm_100

	.elftype	@"ET_EXEC"


//--------------------- .note.nv.tkinfo           --------------------------
	.section	.note.nv.tkinfo,"",@"SHT_NOTE"
	.sectionflags	@"SHF_NOTE_NV_TKINFO"
	.tkinfo
        /*0018*/ 	.word	0x00000002
        /*0030*/ 	.string	""
        /*0030*/ 	.string	"ptxas"
        /*0030*/ 	.string	"Cuda compilation tools, release 13.0, V13.0.88"
        /*0030*/ 	.string	"Build cuda_13.0.r13.0/compiler.36424714_0"
        /*0030*/ 	.string	"-arch sm_100 -m 64 "



//--------------------- .note.nv.cuinfo           --------------------------
	.section	.note.nv.cuinfo,"",@"SHT_NOTE"
	.sectionflags	@"SHF_NOTE_NV_CUINFO"
        /*0018*/ 	.short	0x0002
        /*001a*/ 	.short	0x0064
        /*001c*/ 	.short	0x0082
	.zero		2


//--------------------- .nv.info                  --------------------------
	.section	.nv.info,"",@"SHT_CUDA_INFO"
	.align	4


	//----- nvinfo : EIATTR_REGCOUNT
	.align		4
        /*0000*/ 	.byte	0x04, 0x2f
        /*0002*/ 	.short	(.L_1 - .L_0)
	.align		4
.L_0:
        /*0004*/ 	.word	index@(_Z9vectorAddPKfS0_Pfi)
        /*0008*/ 	.word	0x0000000c


	//----- nvinfo : EIATTR_FRAME_SIZE
	.align		4
.L_1:
        /*000c*/ 	.byte	0x04, 0x11
        /*000e*/ 	.short	(.L_3 - .L_2)
	.align		4
.L_2:
        /*0010*/ 	.word	index@(_Z9vectorAddPKfS0_Pfi)
        /*0014*/ 	.word	0x00000000


	//----- nvinfo : EIATTR_REGCOUNT
	.align		4
.L_3:
        /*0018*/ 	.byte	0x04, 0x2f
        /*001a*/ 	.short	(.L_5 - .L_4)
	.align		4
.L_4:
        /*001c*/ 	.word	index@(_Z6warmupv)
        /*0020*/ 	.word	0x00000004


	//----- nvinfo : EIATTR_FRAME_SIZE
	.align		4
.L_5:
        /*0024*/ 	.byte	0x04, 0x11
        /*0026*/ 	.short	(.L_7 - .L_6)
	.align		4
.L_6:
        /*0028*/ 	.word	index@(_Z6warmupv)
        /*002c*/ 	.word	0x00000000


	//----- nvinfo : EIATTR_MIN_STACK_SIZE
	.align		4
.L_7:
        /*0030*/ 	.byte	0x04, 0x12
        /*0032*/ 	.short	(.L_9 - .L_8)
	.align		4
.L_8:
        /*0034*/ 	.word	index@(_Z6warmupv)
        /*0038*/ 	.word	0x00000000


	//----- nvinfo : EIATTR_MIN_STACK_SIZE
	.align		4
.L_9:
        /*003c*/ 	.byte	0x04, 0x12
        /*003e*/ 	.short	(.L_11 - .L_10)
	.align		4
.L_10:
        /*0040*/ 	.word	index@(_Z9vectorAddPKfS0_Pfi)
        /*0044*/ 	.word	0x00000000
.L_11:


//--------------------- .nv.compat                --------------------------
	.section	.nv.compat,"",@"SHT_CUDA_COMPAT_INFO"
	.align	4
        /*0000*/ 	.byte	0x02, 0x09, 0x00, 0x00, 0x02, 0x02, 0x01, 0x00, 0x02, 0x05, 0x05, 0x00, 0x03, 0x07, 0x01, 0x01
        /*0010*/ 	.byte	0x02, 0x03, 0x00, 0x00, 0x02, 0x06, 0x01, 0x00, 0x04, 0x0b, 0x08, 0x00, 0x09, 0x00, 0x00, 0x00
        /*0020*/ 	.byte	0x00, 0x00, 0x00, 0x00


//--------------------- .nv.info._Z6warmupv       --------------------------
	.section	.nv.info._Z6warmupv,"",@"SHT_CUDA_INFO"
	.sectionflags	@""
	.align	4


	//----- nvinfo : EIATTR_CUDA_API_VERSION
	.align		4
        /*0000*/ 	.byte	0x04, 0x37
        /*0002*/ 	.short	(.L_13 - .L_12)
.L_12:
        /*0004*/ 	.word	0x00000082


	//----- nvinfo : EIATTR_SPARSE_MMA_MASK
	.align		4
.L_13:
        /*0008*/ 	.byte	0x03, 0x50
        /*000a*/ 	.short	0x0000


	//----- nvinfo : EIATTR_MAXREG_COUNT
	.align		4
        /*000c*/ 	.byte	0x03, 0x1b
        /*000e*/ 	.short	0x00ff


	//----- nvinfo : EIATTR_MERCURY_ISA_VERSION
	.align		4
        /*0010*/ 	.byte	0x03, 0x5f
        /*0012*/ 	.short	0x0101


	//----- nvinfo : EIATTR_VRC_CTA_INIT_COUNT
	.align		4
        /*0014*/ 	.byte	0x02, 0x4a
	.zero		1
	.zero		1


	//----- nvinfo : EIATTR_EXIT_INSTR_OFFSETS
	.align		4
        /*0018*/ 	.byte	0x04, 0x1c
        /*001a*/ 	.short	(.L_15 - .L_14)


	//   ....[0]....
.L_14:
        /*001c*/ 	.word	0x00000010


	//----- nvinfo : EIATTR_SW_WAR
	.align		4
.L_15:
        /*0020*/ 	.byte	0x04, 0x36
        /*0022*/ 	.short	(.L_17 - .L_16)
.L_16:
        /*0024*/ 	.word	0x00000008
.L_17:


//--------------------- .nv.info._Z9vectorAddPKfS0_Pfi --------------------------
	.section	.nv.info._Z9vectorAddPKfS0_Pfi,"",@"SHT_CUDA_INFO"
	.sectionflags	@""
	.align	4


	//----- nvinfo : EIATTR_CUDA_API_VERSION
	.align		4
        /*0000*/ 	.byte	0x04, 0x37
        /*0002*/ 	.short	(.L_19 - .L_18)
.L_18:
        /*0004*/ 	.word	0x00000082


	//----- nvinfo : EIATTR_KPARAM_INFO
	.align		4
.L_19:
        /*0008*/ 	.byte	0x04, 0x17
        /*000a*/ 	.short	(.L_21 - .L_20)
.L_20:
        /*000c*/ 	.word	0x00000000
        /*0010*/ 	.short	0x0003
        /*0012*/ 	.short	0x0018
        /*0014*/ 	.byte	0x00, 0xf0, 0x11, 0x00


	//----- nvinfo : EIATTR_KPARAM_INFO
	.align		4
.L_21:
        /*0018*/ 	.byte	0x04, 0x17
        /*001a*/ 	.short	(.L_23 - .L_22)
.L_22:
        /*001c*/ 	.word	0x00000000
        /*0020*/ 	.short	0x0002
        /*0022*/ 	.short	0x0010
        /*0024*/ 	.byte	0x00, 0xf5, 0x21, 0x00


	//----- nvinfo : EIATTR_KPARAM_INFO
	.align		4
.L_23:
        /*0028*/ 	.byte	0x04, 0x17
        /*002a*/ 	.short	(.L_25 - .L_24)
.L_24:
        /*002c*/ 	.word	0x00000000
        /*0030*/ 	.short	0x0001
        /*0032*/ 	.short	0x0008
        /*0034*/ 	.byte	0x00, 0xf5, 0x21, 0x00


	//----- nvinfo : EIATTR_KPARAM_INFO
	.align		4
.L_25:
        /*0038*/ 	.byte	0x04, 0x17
        /*003a*/ 	.short	(.L_27 - .L_26)
.L_26:
        /*003c*/ 	.word	0x00000000
        /*0040*/ 	.short	0x0000
        /*0042*/ 	.short	0x0000
        /*0044*/ 	.byte	0x00, 0xf5, 0x21, 0x00


	//----- nvinfo : EIATTR_SPARSE_MMA_MASK
	.align		4
.L_27:
        /*0048*/ 	.byte	0x03, 0x50
        /*004a*/ 	.short	0x0000


	//----- nvinfo : EIATTR_MAXREG_COUNT
	.align		4
        /*004c*/ 	.byte	0x03, 0x1b
        /*004e*/ 	.short	0x00ff


	//----- nvinfo : EIATTR_MERCURY_ISA_VERSION
	.align		4
        /*0050*/ 	.byte	0x03, 0x5f
        /*0052*/ 	.short	0x0101


	//----- nvinfo : EIATTR_VRC_CTA_INIT_COUNT
	.align		4
        /*0054*/ 	.byte	0x02, 0x4a
	.zero		1
	.zero		1


	//----- nvinfo : EIATTR_EXIT_INSTR_OFFSETS
	.align		4
        /*0058*/ 	.byte	0x04, 0x1c
        /*005a*/ 	.short	(.L_29 - .L_28)


	//   ....[0]....
.L_28:
        /*005c*/ 	.word	0x00000070


	//   ....[1]....
        /*0060*/ 	.word	0x00000130


	//----- nvinfo : EIATTR_CBANK_PARAM_SIZE
	.align		4
.L_29:
        /*0064*/ 	.byte	0x03, 0x19
        /*0066*/ 	.short	0x001c


	//----- nvinfo : EIATTR_PARAM_CBANK
	.align		4
        /*0068*/ 	.byte	0x04, 0x0a
        /*006a*/ 	.short	(.L_31 - .L_30)
	.align		4
.L_30:
        /*006c*/ 	.word	index@(.nv.constant0._Z9vectorAddPKfS0_Pfi)
        /*0070*/ 	.short	0x0380
        /*0072*/ 	.short	0x001c


	//----- nvinfo : EIATTR_SW_WAR
	.align		4
.L_31:
        /*0074*/ 	.byte	0x04, 0x36
        /*0076*/ 	.short	(.L_33 - .L_32)
.L_32:
        /*0078*/ 	.word	0x00000008
.L_33:


//--------------------- .nv.callgraph             --------------------------
	.section	.nv.callgraph,"",@"SHT_CUDA_CALLGRAPH"
	.align	4
	.sectionentsize	8
	.align		4
        /*0000*/ 	.word	0x00000000
	.align		4
        /*0004*/ 	.word	0xffffffff
	.align		4
        /*0008*/ 	.word	0x00000000
	.align		4
        /*000c*/ 	.word	0xfffffffe
	.align		4
        /*0010*/ 	.word	0x00000000
	.align		4
        /*0014*/ 	.word	0xfffffffd
	.align		4
        /*0018*/ 	.word	0x00000000
	.align		4
        /*001c*/ 	.word	0xfffffffc


//--------------------- .text._Z6warmupv          --------------------------
	.section	.text._Z6warmupv,"ax",@progbits
	.align	128
        .global         _Z6warmupv
        .type           _Z6warmupv,@function
        .size           _Z6warmupv,(.L_x_2 - _Z6warmupv)
        .other          _Z6warmupv,@"STO_CUDA_ENTRY STV_DEFAULT"
_Z6warmupv:
.text._Z6warmupv:
[----:B------:R-:W-:Y:S01]  /*0000*/  LDC R1, c[0x0][0x37c] ;  /* 0x0000df00ff017b82 */ /* 0x000fe20000000800 */
[----:B------:R-:W-:Y:S05]  /*0010*/  EXIT ;  /* 0x000000000000794d */ /* 0x000fea0003800000 */
.L_x_0:
[----:B------:R-:W-:-:S00]  /*0020*/  BRA `(.L_x_0) ;  /* 0xfffffffc00fc7947 */ /* 0x000fc0000383ffff */
[----:B------:R-:W-:-:S00]  /*0030*/  NOP ;  /* 0x0000000000007918 */ /* 0x000fc00000000000 */
        /* <DEDUP_REMOVED lines=12> */
.L_x_2:


//--------------------- .text._Z9vectorAddPKfS0_Pfi --------------------------
	.section	.text._Z9vectorAddPKfS0_Pfi,"ax",@progbits
	.align	128
        .global         _Z9vectorAddPKfS0_Pfi
        .type           _Z9vectorAddPKfS0_Pfi,@function
        .size           _Z9vectorAddPKfS0_Pfi,(.L_x_3 - _Z9vectorAddPKfS0_Pfi)
        .other          _Z9vectorAddPKfS0_Pfi,@"STO_CUDA_ENTRY STV_DEFAULT"
_Z9vectorAddPKfS0_Pfi:
.text._Z9vectorAddPKfS0_Pfi:
[----:B------:R-:W-:Y:S01]  /*0000*/  LDC R1, c[0x0][0x37c] ;  /* 0x0000df00ff017b82 */ /* 0x000fe20000000800 */
[----:B------:R-:W0:Y:S01]  /*0010*/  S2R R9, SR_CTAID.X ;  /* 0x0000000000097919 */ /* 0x000e220000002500 */
[----:B------:R-:W0:Y:S01]  /*0020*/  LDCU UR4, c[0x0][0x360] ;  /* 0x00006c00ff0477ac */ /* 0x000e220008000800 */
[----:B------:R-:W0:Y:S01]  /*0030*/  S2R R0, SR_TID.X ;  /* 0x0000000000007919 */ /* 0x000e220000002100 */
[----:B------:R-:W1:Y:S01]  /*0040*/  LDCU UR5, c[0x0][0x398] ;  /* 0x00007300ff0577ac */ /* 0x000e620008000800 */
[----:B0-----:R-:W-:-:S05]  /*0050*/  IMAD R9, R9, UR4, R0 ;  /* 0x0000000409097c24 */ /* 0x001fca000f8e0200 */
[----:B-1----:R-:W-:-:S13]  /*0060*/  ISETP.GE.AND P0, PT, R9, UR5, PT ;  /* 0x0000000509007c0c */ /* 0x002fda000bf06270 */
[----:B------:R-:W-:Y:S05]  /*0070*/  @P0 EXIT ;  /* 0x000000000000094d */ /* 0x000fea0003800000 */
[----:B------:R-:W0:Y:S01]  /*0080*/  LDC.64 R2, c[0x0][0x380] ;  /* 0x0000e000ff027b82 */ /* 0x000e220000000a00 */
[----:B------:R-:W1:Y:S07]  /*0090*/  LDCU.64 UR4, c[0x0][0x358] ;  /* 0x00006b00ff0477ac */ /* 0x000e6e0008000a00 */
[----:B------:R-:W2:Y:S08]  /*00a0*/  LDC.64 R4, c[0x0][0x388] ;  /* 0x0000e200ff047b82 */ /* 0x000eb00000000a00 */
[----:B------:R-:W3:Y:S01]  /*00b0*/  LDC.64 R6, c[0x0][0x390] ;  /* 0x0000e400ff067b82 */ /* 0x000ee20000000a00 */
[----:B0-----:R-:W-:-:S06]  /*00c0*/  IMAD.WIDE R2, R9, 0x4, R2 ;  /* 0x0000000409027825 */ /* 0x001fcc00078e0202 */
[----:B-1----:R-:W4:Y:S01]  /*00d0*/  LDG.E R2, desc[UR4][R2.64] ;  /* 0x0000000402027981 */ /* 0x002f22000c1e1900 */
[----:B--2---:R-:W-:-:S06]  /*00e0*/  IMAD.WIDE R4, R9, 0x4, R4 ;  /* 0x0000000409047825 */ /* 0x004fcc00078e0204 */
[----:B------:R-:W4:Y:S01]  /*00f0*/  LDG.E R5, desc[UR4][R4.64] ;  /* 0x0000000404057981 */ /* 0x000f22000c1e1900 */
[----:B---3--:R-:W-:-:S04]  /*0100*/  IMAD.WIDE R6, R9, 0x4, R6 ;  /* 0x0000000409067825 */ /* 0x008fc800078e0206 */
[----:B----4-:R-:W-:-:S05]  /*0110*/  FADD R9, R2, R5 ;  /* 0x0000000502097221 */ /* 0x010fca0000000000 */
[----:B------:R-:W-:Y:S01]  /*0120*/  STG.E desc[UR4][R6.64], R9 ;  /* 0x0000000906007986 */ /* 0x000fe2000c101904 */
[----:B------:R-:W-:Y:S05]  /*0130*/  EXIT ;  /* 0x000000000000794d */ /* 0x000fea0003800000 */
.L_x_1:
        /* <DEDUP_REMOVED lines=12> */
.L_x_3:


//--------------------- .nv.shared.reserved.0     --------------------------
	.section	.nv.shared.reserved.0,"aw",@nobits
	.weak		__nv_reservedSMEM_offset_0_alias
	.size		__nv_reservedSMEM_offset_0_alias, 0, 64
	.other		__nv_reservedSMEM_offset_0_alias,@"STO_CUDA_RESERVED_SHARED STV_DEFAULT"
__nv_reservedSMEM_offset_0_alias:
	.zero		0
	.zero		64


//--------------------- .nv.constant0._Z6warmupv  --------------------------
	.section	.nv.constant0._Z6warmupv,"a",@progbits
	.sectionflags	@""
	.align	4
.nv.constant0._Z6warmupv:
	.zero		896


//--------------------- .nv.constant0._Z9vectorAddPKfS0_Pfi --------------------------
	.section	.nv.constant0._Z9vectorAddPKfS0_Pfi,"a",@progbits
	.sectionflags	@""
	.align	4
.nv.constant0._Z9vectorAddPKfS0_Pfi:
	.zero		924


//--------------------- SYMBOLS --------------------------

	.type		.nv.reservedSmem.offset0,@object
	.size		.nv.reservedSmem.offset0,0x4
